	.headerflags	@"EF_CUDA_TEXMODE_UNIFIED EF_CUDA_64BIT_ADDRESS EF_CUDA_ACCELERATORS EF_CUDA_SM90 EF_CUDA_VIRTUAL_SM(EF_CUDA_SM90)"
	.elftype	@"ET_EXEC"


//--------------------- .nv.info                  --------------------------
	.section	.nv.info,"",@"SHT_CUDA_INFO"
	.align	4


	//----- nvinfo : EIATTR_REGCOUNT
	.align		4
        /*0000*/ 	.byte	0x04, 0x2f
        /*0002*/ 	.short	(.L_3 - .L_2)
	.align		4
.L_2:
        /*0004*/ 	.word	index@(triton_poi_fused__native_batch_norm_legit_no_training_add_20)
        /*0008*/ 	.word	0x0000001a


	//----- nvinfo : EIATTR_MIN_STACK_SIZE
	.align		4
.L_3:
        /*000c*/ 	.byte	0x04, 0x12
        /*000e*/ 	.short	(.L_5 - .L_4)
	.align		4
.L_4:
        /*0010*/ 	.word	index@(triton_poi_fused__native_batch_norm_legit_no_training_add_20)
        /*0014*/ 	.word	0x00000000


	//----- nvinfo : EIATTR_FRAME_SIZE
	.align		4
.L_5:
        /*0018*/ 	.byte	0x04, 0x11
        /*001a*/ 	.short	(.L_7 - .L_6)
	.align		4
.L_6:
        /*001c*/ 	.word	index@(triton_poi_fused__native_batch_norm_legit_no_training_add_20)
        /*0020*/ 	.word	0x00000000


	//----- nvinfo : EIATTR_MIN_STACK_SIZE
	.align		4
.L_7:
        /*0024*/ 	.byte	0x04, 0x12
        /*0026*/ 	.short	(.L_9 - .L_8)
	.align		4
.L_8:
        /*0028*/ 	.word	index@(triton_poi_fused__native_batch_norm_legit_no_training_add_20)
        /*002c*/ 	.word	0x00000000
.L_9:


//--------------------- .nv.info.triton_poi_fused__native_batch_norm_legit_no_training_add_20 --------------------------
	.section	.nv.info.triton_poi_fused__native_batch_norm_legit_no_training_add_20,"",@"SHT_CUDA_INFO"
	.sectionflags	@""
	.align	4


	//----- nvinfo : EIATTR_CUDA_API_VERSION
	.align		4
        /*0000*/ 	.byte	0x04, 0x37
        /*0002*/ 	.short	(.L_11 - .L_10)
.L_10:
        /*0004*/ 	.word	0x0000007c


	//----- nvinfo : EIATTR_KPARAM_INFO
	.align		4
.L_11:
        /*0008*/ 	.byte	0x04, 0x17
        /*000a*/ 	.short	(.L_13 - .L_12)
.L_12:
        /*000c*/ 	.word	0x00000000
        /*0010*/ 	.short	0x0007
        /*0012*/ 	.short	0x0038
        /*0014*/ 	.byte	0x00, 0xf0, 0x11, 0x00


	//----- nvinfo : EIATTR_KPARAM_INFO
	.align		4
.L_13:
        /*0018*/ 	.byte	0x04, 0x17
        /*001a*/ 	.short	(.L_15 - .L_14)
.L_14:
        /*001c*/ 	.word	0x00000000
        /*0020*/ 	.short	0x0006
        /*0022*/ 	.short	0x0030
        /*0024*/ 	.byte	0x00, 0xf4, 0x21, 0x00


	//----- nvinfo : EIATTR_KPARAM_INFO
	.align		4
.L_15:
        /*0028*/ 	.byte	0x04, 0x17
        /*002a*/ 	.short	(.L_17 - .L_16)
.L_16:
        /*002c*/ 	.word	0x00000000
        /*0030*/ 	.short	0x0005
        /*0032*/ 	.short	0x0028
        /*0034*/ 	.byte	0x00, 0xf4, 0x21, 0x00


	//----- nvinfo : EIATTR_KPARAM_INFO
	.align		4
.L_17:
        /*0038*/ 	.byte	0x04, 0x17
        /*003a*/ 	.short	(.L_19 - .L_18)
.L_18:
        /*003c*/ 	.word	0x00000000
        /*0040*/ 	.short	0x0004
        /*0042*/ 	.short	0x0020
        /*0044*/ 	.byte	0x00, 0xf4, 0x21, 0x00


	//----- nvinfo : EIATTR_KPARAM_INFO
	.align		4
.L_19:
        /*0048*/ 	.byte	0x04, 0x17
        /*004a*/ 	.short	(.L_21 - .L_20)
.L_20:
        /*004c*/ 	.word	0x00000000
        /*0050*/ 	.short	0x0003
        /*0052*/ 	.short	0x0018
        /*0054*/ 	.byte	0x00, 0xf4, 0x21, 0x00


	//----- nvinfo : EIATTR_KPARAM_INFO
	.align		4
.L_21:
        /*0058*/ 	.byte	0x04, 0x17
        /*005a*/ 	.short	(.L_23 - .L_22)
.L_22:
        /*005c*/ 	.word	0x00000000
        /*0060*/ 	.short	0x0002
        /*0062*/ 	.short	0x0010
        /*0064*/ 	.byte	0x00, 0xf4, 0x21, 0x00


	//----- nvinfo : EIATTR_KPARAM_INFO
	.align		4
.L_23:
        /*0068*/ 	.byte	0x04, 0x17
        /*006a*/ 	.short	(.L_25 - .L_24)
.L_24:
        /*006c*/ 	.word	0x00000000
        /*0070*/ 	.short	0x0001
        /*0072*/ 	.short	0x0008
        /*0074*/ 	.byte	0x00, 0xf4, 0x21, 0x00


	//----- nvinfo : EIATTR_KPARAM_INFO
	.align		4
.L_25:
        /*0078*/ 	.byte	0x04, 0x17
        /*007a*/ 	.short	(.L_27 - .L_26)
.L_26:
        /*007c*/ 	.word	0x00000000
        /*0080*/ 	.short	0x0000
        /*0082*/ 	.short	0x0000
        /*0084*/ 	.byte	0x00, 0xf4, 0x21, 0x00


	//----- nvinfo : EIATTR_SPARSE_MMA_MASK
	.align		4
.L_27:
        /*0088*/ 	.byte	0x03, 0x50
        /*008a*/ 	.short	0x0000


	//----- nvinfo : EIATTR_MAXREG_COUNT
	.align		4
        /*008c*/ 	.byte	0x03, 0x1b
        /*008e*/ 	.short	0x00ff


	//----- nvinfo : EIATTR_EXIT_INSTR_OFFSETS
	.align		4
        /*0090*/ 	.byte	0x04, 0x1c
        /*0092*/ 	.short	(.L_29 - .L_28)


	//   ....[0]....
.L_28:
        /*0094*/ 	.word	0x00000430


	//   ....[1]....
        /*0098*/ 	.word	0x00000450


	//----- nvinfo : EIATTR_REQNTID
	.align		4
.L_29:
        /*009c*/ 	.byte	0x04, 0x10
        /*009e*/ 	.short	(.L_31 - .L_30)
.L_30:
        /*00a0*/ 	.word	0x00000080
        /*00a4*/ 	.word	0x00000001
        /*00a8*/ 	.word	0x00000001


	//----- nvinfo : EIATTR_CBANK_PARAM_SIZE
	.align		4
.L_31:
        /*00ac*/ 	.byte	0x03, 0x19
        /*00ae*/ 	.short	0x003c


	//----- nvinfo : EIATTR_PARAM_CBANK
	.align		4
        /*00b0*/ 	.byte	0x04, 0x0a
        /*00b2*/ 	.short	(.L_33 - .L_32)
	.align		4
.L_32:
        /*00b4*/ 	.word	index@(.nv.constant0.triton_poi_fused__native_batch_norm_legit_no_training_add_20)
        /*00b8*/ 	.short	0x0210
        /*00ba*/ 	.short	0x003c


	//----- nvinfo : EIATTR_SW_WAR
	.align		4
.L_33:
        /*00bc*/ 	.byte	0x04, 0x36
        /*00be*/ 	.short	(.L_35 - .L_34)
.L_34:
        /*00c0*/ 	.word	0x00000008
.L_35:


//--------------------- .nv.callgraph             --------------------------
	.section	.nv.callgraph,"",@"SHT_CUDA_CALLGRAPH"
	.align	4
	.sectionentsize	8
	.align		4
        /*0000*/ 	.word	0x00000000
	.align		4
        /*0004*/ 	.word	0xffffffff
	.align		4
        /*0008*/ 	.word	0x00000000
	.align		4
        /*000c*/ 	.word	0xfffffffe
	.align		4
        /*0010*/ 	.word	0x00000000
	.align		4
        /*0014*/ 	.word	0xfffffffd
	.align		4
        /*0018*/ 	.word	0x00000000
	.align		4
        /*001c*/ 	.word	0xfffffffc


//--------------------- .nv.constant4             --------------------------
	.section	.nv.constant4,"a",@progbits
	.align	8
	.align		8
.nv.constant4:
        /*0000*/ 	.dword	_$_str
	.align		8
        /*0008*/ 	.dword	_$_str_$_2


//--------------------- .text.triton_poi_fused__native_batch_norm_legit_no_training_add_20 --------------------------
	.section	.text.triton_poi_fused__native_batch_norm_legit_no_training_add_20,"ax",@progbits
	.align	128
        .global         triton_poi_fused__native_batch_norm_legit_no_training_add_20
        .type           triton_poi_fused__native_batch_norm_legit_no_training_add_20,@function
        .size           triton_poi_fused__native_batch_norm_legit_no_training_add_20,(.L_x_1 - triton_poi_fused__native_batch_norm_legit_no_training_add_20)
        .other          triton_poi_fused__native_batch_norm_legit_no_training_add_20,@"STO_CUDA_ENTRY STV_DEFAULT"
triton_poi_fused__native_batch_norm_legit_no_training_add_20:
.text.triton_poi_fused__native_batch_norm_legit_no_training_add_20:
[----:B------:R-:W0:Y:S01]  /*0000*/  LDC R1, c[0x0][0x28] ;  /* 0x00000a00ff017b82 */ /* 0x000e220000000800 */
[----:B------:R-:W1:Y:S07]  /*0010*/  S2R R0, SR_TID.X ;  /* 0x0000000000007919 */ /* 0x000e6e0000002100 */
[----:B------:R-:W2:Y:S01]  /*0020*/  LDC.64 R12, c[0x0][0x228] ;  /* 0x00008a00ff0c7b82 */ /* 0x000ea20000000a00 */
[----:B------:R-:W-:Y:S01]  /*0030*/  CS2R R4, SRZ ;  /* 0x0000000000047805 */ /* 0x000fe2000001ff00 */
[----:B------:R-:W-:Y:S01]  /*0040*/  ULDC.64 UR4, c[0x0][0x208] ;  /* 0x0000820000047ab9 */ /* 0x000fe20000000a00 */
[----:B------:R-:W3:Y:S05]  /*0050*/  S2R R3, SR_CTAID.X ;  /* 0x0000000000037919 */ /* 0x000eea0000002500 */
[----:B------:R-:W4:Y:S08]  /*0060*/  LDC.64 R16, c[0x0][0x218] ;  /* 0x00008600ff107b82 */ /* 0x000f300000000a00 */
[----:B------:R-:W5:Y:S08]  /*0070*/  LDC.64 R18, c[0x0][0x220] ;  /* 0x00008800ff127b82 */ /* 0x000f700000000a00 */
[----:B------:R-:W5:Y:S01]  /*0080*/  LDC.64 R20, c[0x0][0x230] ;  /* 0x00008c00ff147b82 */ /* 0x000f620000000a00 */
[----:B-1----:R-:W-:-:S07]  /*0090*/  SHF.L.U32 R0, R0, 0x1, RZ ;  /* 0x0000000100007819 */ /* 0x002fce00000006ff */
[----:B------:R-:W1:Y:S01]  /*00a0*/  LDC.64 R22, c[0x0][0x238] ;  /* 0x00008e00ff167b82 */ /* 0x000e620000000a00 */
[----:B------:R-:W-:-:S04]  /*00b0*/  LOP3.LUT R0, R0, 0xfe, RZ, 0xc0, !PT ;  /* 0x000000fe00007812 */ /* 0x000fc800078ec0ff */
[----:B---3--:R-:W-:-:S03]  /*00c0*/  LEA R0, R3, R0, 0x8 ;  /* 0x0000000003007211 */ /* 0x008fc600078e40ff */
[----:B------:R-:W3:Y:S01]  /*00d0*/  LDC.64 R8, c[0x0][0x210] ;  /* 0x00008400ff087b82 */ /* 0x000ee20000000a00 */
[C---:B------:R-:W-:Y:S01]  /*00e0*/  ISETP.GE.AND P4, PT, R0.reuse, 0x4980, PT ;  /* 0x000049800000780c */ /* 0x040fe20003f86270 */
[----:B------:R-:W-:-:S05]  /*00f0*/  IMAD.HI R2, R0, 0x2aaaaaab, RZ ;  /* 0x2aaaaaab00027827 */ /* 0x000fca00078e02ff */
[----:B------:R-:W-:-:S04]  /*0100*/  SHF.R.U32.HI R3, RZ, 0x1f, R2 ;  /* 0x0000001fff037819 */ /* 0x000fc80000011602 */
[----:B------:R-:W-:-:S05]  /*0110*/  LEA.HI R3, R2, R3, RZ, 0x1c ;  /* 0x0000000302037211 */ /* 0x000fca00078fe0ff */
[----:B------:R-:W-:-:S04]  /*0120*/  IMAD R10, R3, -0x60, R0 ;  /* 0xffffffa0030a7824 */ /* 0x000fc800078e0200 */
[----:B--2---:R-:W-:-:S05]  /*0130*/  IMAD.WIDE R12, R10, 0x4, R12 ;  /* 0x000000040a0c7825 */ /* 0x004fca00078e020c */
[----:B------:R2:W3:Y:S01]  /*0140*/  @!P4 LDG.E.EL.64 R4, desc[UR4][R12.64] ;  /* 0x000000040c04c981 */ /* 0x0004e2000c2e1b00 */
[----:B------:R-:W-:Y:S02]  /*0150*/  CS2R R2, SRZ ;  /* 0x0000000000027805 */ /* 0x000fe4000001ff00 */
[----:B------:R-:W-:Y:S01]  /*0160*/  CS2R R6, SRZ ;  /* 0x0000000000067805 */ /* 0x000fe2000001ff00 */
[----:B----4-:R-:W-:-:S04]  /*0170*/  IMAD.WIDE R16, R0, 0x4, R16 ;  /* 0x0000000400107825 */ /* 0x010fc800078e0210 */
[C---:B-----5:R-:W-:Y:S01]  /*0180*/  IMAD.WIDE R18, R10.reuse, 0x4, R18 ;  /* 0x000000040a127825 */ /* 0x060fe200078e0212 */
[----:B------:R-:W4:Y:S01]  /*0190*/  @!P4 LDG.E.64 R2, desc[UR4][R16.64] ;  /* 0x000000041002c981 */ /* 0x000f22000c1e1b00 */
[----:B--2---:R-:W-:Y:S02]  /*01a0*/  CS2R R12, SRZ ;  /* 0x00000000000c7805 */ /* 0x004fe4000001ff00 */
[C---:B0-----:R-:W-:Y:S01]  /*01b0*/  IMAD.WIDE R20, R10.reuse, 0x4, R20 ;  /* 0x000000040a147825 */ /* 0x041fe200078e0214 */
[----:B------:R-:W4:Y:S03]  /*01c0*/  @!P4 LDG.E.EL.64 R6, desc[UR4][R18.64] ;  /* 0x000000041206c981 */ /* 0x000f26000c2e1b00 */
[----:B-1----:R-:W-:Y:S01]  /*01d0*/  IMAD.WIDE R22, R10, 0x4, R22 ;  /* 0x000000040a167825 */ /* 0x002fe200078e0216 */
[----:B------:R-:W-:Y:S02]  /*01e0*/  CS2R R10, SRZ ;  /* 0x00000000000a7805 */ /* 0x000fe4000001ff00 */
[----:B------:R-:W-:Y:S01]  /*01f0*/  CS2R R14, SRZ ;  /* 0x00000000000e7805 */ /* 0x000fe2000001ff00 */
[----:B------:R-:W2:Y:S01]  /*0200*/  @!P4 LDG.E.EL.64 R12, desc[UR4][R20.64] ;  /* 0x00000004140cc981 */ /* 0x000ea2000c2e1b00 */
[----:B---3--:R-:W-:-:S03]  /*0210*/  IMAD.WIDE R8, R0, 0x4, R8 ;  /* 0x0000000400087825 */ /* 0x008fc600078e0208 */
[----:B------:R-:W2:Y:S04]  /*0220*/  @!P4 LDG.E.EL.64 R10, desc[UR4][R22.64] ;  /* 0x00000004160ac981 */ /* 0x000ea8000c2e1b00 */
[----:B------:R0:W3:Y:S02]  /*0230*/  @!P4 LDG.E.64 R14, desc[UR4][R8.64] ;  /* 0x00000004080ec981 */ /* 0x0000e4000c1e1b00 */
[----:B0-----:R-:W-:Y:S01]  /*0240*/  HFMA2.MMA R8, -RZ, RZ, 1.625, 0 ;  /* 0x3e800000ff087435 */ /* 0x001fe200000001ff */
[----:B------:R-:W-:Y:S01]  /*0250*/  FADD R4, R4, 9.9999997473787516356e-06 ;  /* 0x3727c5ac04047421 */ /* 0x000fe20000000000 */
[----:B------:R-:W-:-:S03]  /*0260*/  FADD R5, R5, 9.9999997473787516356e-06 ;  /* 0x3727c5ac05057421 */ /* 0x000fc60000000000 */
[----:B------:R-:W0:Y:S08]  /*0270*/  MUFU.SQRT R16, R4 ;  /* 0x0000000400107308 */ /* 0x000e300000002000 */
[----:B------:R1:W5:Y:S01]  /*0280*/  MUFU.SQRT R17, R5 ;  /* 0x0000000500117308 */ /* 0x0003620000002000 */
[----:B----4-:R-:W-:Y:S01]  /*0290*/  FADD R3, -R7, R3 ;  /* 0x0000000307037221 */ /* 0x010fe20000000100 */
[----:B------:R-:W-:Y:S01]  /*02a0*/  FADD R2, -R6, R2 ;  /* 0x0000000206027221 */ /* 0x000fe20000000100 */
[----:B0-----:R-:W-:-:S02]  /*02b0*/  FSETP.GT.AND P0, PT, R16, 8.50705917302346158658e+37, PT ;  /* 0x7e8000001000780b */ /* 0x001fc40003f04000 */
[----:B------:R-:W-:Y:S01]  /*02c0*/  FSETP.GEU.AND P2, PT, R16, 1.175494350822287508e-38, PT ;  /* 0x008000001000780b */ /* 0x000fe20003f4e000 */
[----:B-1----:R-:W0:Y:S01]  /*02d0*/  LDC.64 R4, c[0x0][0x240] ;  /* 0x00009000ff047b82 */ /* 0x002e220000000a00 */
[C---:B------:R-:W-:Y:S02]  /*02e0*/  FSEL R9, R8.reuse, 1, P0 ;  /* 0x3f80000008097808 */ /* 0x040fe40000000000 */
[C---:B-----5:R-:W-:Y:S02]  /*02f0*/  FSETP.GT.AND P1, PT, R17.reuse, 8.50705917302346158658e+37, PT ;  /* 0x7e8000001100780b */ /* 0x060fe40003f24000 */
[----:B------:R-:W-:Y:S02]  /*0300*/  FSETP.GEU.AND P3, PT, R17, 1.175494350822287508e-38, PT ;  /* 0x008000001100780b */ /* 0x000fe40003f6e000 */
[----:B------:R-:W-:-:S03]  /*0310*/  FSEL R8, R8, 1, P1 ;  /* 0x3f80000008087808 */ /* 0x000fc60000800000 */
[----:B------:R-:W-:Y:S02]  /*0320*/  @P0 FMUL R16, R16, 0.25 ;  /* 0x3e80000010100820 */ /* 0x000fe40000400000 */
[----:B------:R-:W-:Y:S02]  /*0330*/  @!P2 FMUL R9, R9, 16777216 ;  /* 0x4b8000000909a820 */ /* 0x000fe40000400000 */
[----:B------:R-:W-:Y:S02]  /*0340*/  @!P2 FMUL R16, R16, 16777216 ;  /* 0x4b8000001010a820 */ /* 0x000fe40000400000 */
[----:B------:R-:W-:-:S04]  /*0350*/  @P1 FMUL R17, R17, 0.25 ;  /* 0x3e80000011111820 */ /* 0x000fc80000400000 */
[----:B------:R-:W1:Y:S01]  /*0360*/  MUFU.RCP R16, R16 ;  /* 0x0000001000107308 */ /* 0x000e620000001000 */
[----:B------:R-:W-:Y:S01]  /*0370*/  @!P3 FMUL R8, R8, 16777216 ;  /* 0x4b8000000808b820 */ /* 0x000fe20000400000 */
[----:B------:R-:W-:Y:S01]  /*0380*/  @!P3 FMUL R17, R17, 16777216 ;  /* 0x4b8000001111b820 */ /* 0x000fe20000400000 */
[----:B0-----:R-:W-:-:S05]  /*0390*/  IMAD.WIDE R4, R0, 0x4, R4 ;  /* 0x0000000400047825 */ /* 0x001fca00078e0204 */
[----:B------:R-:W0:Y:S01]  /*03a0*/  MUFU.RCP R17, R17 ;  /* 0x0000001100117308 */ /* 0x000e220000001000 */
[----:B-1----:R-:W-:-:S04]  /*03b0*/  FMUL R9, R16, R9 ;  /* 0x0000000910097220 */ /* 0x002fc80000400000 */
[----:B------:R-:W-:Y:S01]  /*03c0*/  FMUL R9, R2, R9 ;  /* 0x0000000902097220 */ /* 0x000fe20000400000 */
[----:B0-----:R-:W-:-:S03]  /*03d0*/  FMUL R8, R17, R8 ;  /* 0x0000000811087220 */ /* 0x001fc60000400000 */
[----:B--2---:R-:W-:Y:S01]  /*03e0*/  FFMA R9, R9, R12, R10 ;  /* 0x0000000c09097223 */ /* 0x004fe2000000000a */
[----:B------:R-:W-:-:S03]  /*03f0*/  FMUL R8, R3, R8 ;  /* 0x0000000803087220 */ /* 0x000fc60000400000 */
[----:B---3--:R-:W-:Y:S01]  /*0400*/  FADD R14, R9, R14 ;  /* 0x0000000e090e7221 */ /* 0x008fe20000000000 */
[----:B------:R-:W-:-:S04]  /*0410*/  FFMA R8, R8, R13, R11 ;  /* 0x0000000d08087223 */ /* 0x000fc8000000000b */
[----:B------:R-:W-:Y:S01]  /*0420*/  FADD R15, R8, R15 ;  /* 0x0000000f080f7221 */ /* 0x000fe20000000000 */
[----:B------:R-:W-:Y:S06]  /*0430*/  @P4 EXIT ;  /* 0x000000000000494d */ /* 0x000fec0003800000 */
[----:B------:R-:W-:Y:S01]  /*0440*/  STG.E.64 desc[UR4][R4.64], R14 ;  /* 0x0000000e04007986 */ /* 0x000fe2000c101b04 */
[----:B------:R-:W-:Y:S05]  /*0450*/  EXIT ;  /* 0x000000000000794d */ /* 0x000fea0003800000 */
.L_x_0:
[----:B------:R-:W-:-:S00]  /*0460*/  BRA `(.L_x_0) ;  /* 0xfffffffc00fc7947 */ /* 0x000fc0000383ffff */
[----:B------:R-:W-:-:S00]  /*0470*/  NOP ;  /* 0x0000000000007918 */ /* 0x000fc00000000000 */
        /* <DEDUP_REMOVED lines=8> */
.L_x_1:


//--------------------- .nv.global.init           --------------------------
	.section	.nv.global.init,"aw",@progbits
.nv.global.init:
	.type		_$_str,@object
	.size		_$_str,(_$_str_$_2 - _$_str)
_$_str:
        /*0000*/ 	.byte	0x5f, 0x5f, 0x43, 0x55, 0x44, 0x41, 0x5f, 0x46, 0x54, 0x5a, 0x00
	.type		_$_str_$_2,@object
	.size		_$_str_$_2,(.L_1 - _$_str_$_2)
_$_str_$_2:
        /*000b*/ 	.byte	0x5f, 0x5f, 0x43, 0x55, 0x44, 0x41, 0x5f, 0x50, 0x52, 0x45, 0x43, 0x5f, 0x53, 0x51, 0x52, 0x54
        /*001b*/ 	.byte	0x00
.L_1:


//--------------------- .nv.constant0.triton_poi_fused__native_batch_norm_legit_no_training_add_20 --------------------------
	.section	.nv.constant0.triton_poi_fused__native_batch_norm_legit_no_training_add_20,"a",@progbits
	.sectionflags	@""
	.align	4
.nv.constant0.triton_poi_fused__native_batch_norm_legit_no_training_add_20:
	.zero		588
